//
// Generated by NVIDIA NVVM Compiler
//
// Compiler Build ID: CL-36424714
// Cuda compilation tools, release 13.0, V13.0.88
// Based on NVVM 20.0.0
//

.version 9.0
.target sm_100
.address_size 64

	// .globl	_Z17naive_gemm_kernelPKfS0_Pfiii
// _ZZ17tiled_gemm_kernelPKfS0_PfiiiE2As has been demoted
// _ZZ17tiled_gemm_kernelPKfS0_PfiiiE2Bs has been demoted

.visible .entry _Z17naive_gemm_kernelPKfS0_Pfiii(
	.param .u64 .ptr .align 1 _Z17naive_gemm_kernelPKfS0_Pfiii_param_0,
	.param .u64 .ptr .align 1 _Z17naive_gemm_kernelPKfS0_Pfiii_param_1,
	.param .u64 .ptr .align 1 _Z17naive_gemm_kernelPKfS0_Pfiii_param_2,
	.param .u32 _Z17naive_gemm_kernelPKfS0_Pfiii_param_3,
	.param .u32 _Z17naive_gemm_kernelPKfS0_Pfiii_param_4,
	.param .u32 _Z17naive_gemm_kernelPKfS0_Pfiii_param_5
)
{
	.reg .pred 	%p<13>;
	.reg .b32 	%r<41>;
	.reg .b32 	%f<68>;
	.reg .b64 	%rd<53>;

	ld.param.u64 	%rd7, [_Z17naive_gemm_kernelPKfS0_Pfiii_param_0];
	ld.param.u64 	%rd8, [_Z17naive_gemm_kernelPKfS0_Pfiii_param_1];
	ld.param.u64 	%rd6, [_Z17naive_gemm_kernelPKfS0_Pfiii_param_2];
	ld.param.u32 	%r20, [_Z17naive_gemm_kernelPKfS0_Pfiii_param_3];
	ld.param.u32 	%r18, [_Z17naive_gemm_kernelPKfS0_Pfiii_param_4];
	ld.param.u32 	%r19, [_Z17naive_gemm_kernelPKfS0_Pfiii_param_5];
	cvta.to.global.u64 	%rd1, %rd8;
	cvta.to.global.u64 	%rd2, %rd7;
	mov.u32 	%r21, %ctaid.y;
	mov.u32 	%r22, %ntid.y;
	mov.u32 	%r23, %tid.y;
	mad.lo.s32 	%r1, %r21, %r22, %r23;
	mov.u32 	%r24, %ctaid.x;
	mov.u32 	%r25, %ntid.x;
	mov.u32 	%r26, %tid.x;
	mad.lo.s32 	%r2, %r24, %r25, %r26;
	setp.ge.s32 	%p1, %r1, %r20;
	setp.ge.s32 	%p2, %r2, %r18;
	or.pred  	%p3, %p1, %p2;
	@%p3 bra 	$L__BB0_14;
	setp.lt.s32 	%p4, %r19, 1;
	mov.f32 	%f67, 0f00000000;
	@%p4 bra 	$L__BB0_13;
	mul.lo.s32 	%r3, %r19, %r1;
	and.b32  	%r4, %r19, 7;
	setp.lt.u32 	%p5, %r19, 8;
	mov.f32 	%f67, 0f00000000;
	mov.b32 	%r39, 0;
	@%p5 bra 	$L__BB0_5;
	and.b32  	%r39, %r19, 2147483640;
	neg.s32 	%r37, %r39;
	shl.b32 	%r7, %r18, 3;
	mul.wide.u32 	%rd9, %r3, 4;
	add.s64 	%rd10, %rd9, %rd2;
	add.s64 	%rd52, %rd10, 16;
	mov.f32 	%f67, 0f00000000;
	mul.wide.s32 	%rd13, %r18, 4;
	mov.u32 	%r36, %r2;
$L__BB0_4:
	.pragma "nounroll";
	ld.global.nc.f32 	%f17, [%rd52+-16];
	mul.wide.s32 	%rd11, %r36, 4;
	add.s64 	%rd12, %rd1, %rd11;
	ld.global.nc.f32 	%f18, [%rd12];
	fma.rn.f32 	%f19, %f17, %f18, %f67;
	ld.global.nc.f32 	%f20, [%rd52+-12];
	add.s64 	%rd14, %rd12, %rd13;
	ld.global.nc.f32 	%f21, [%rd14];
	fma.rn.f32 	%f22, %f20, %f21, %f19;
	ld.global.nc.f32 	%f23, [%rd52+-8];
	add.s64 	%rd15, %rd14, %rd13;
	ld.global.nc.f32 	%f24, [%rd15];
	fma.rn.f32 	%f25, %f23, %f24, %f22;
	ld.global.nc.f32 	%f26, [%rd52+-4];
	add.s64 	%rd16, %rd15, %rd13;
	ld.global.nc.f32 	%f27, [%rd16];
	fma.rn.f32 	%f28, %f26, %f27, %f25;
	ld.global.nc.f32 	%f29, [%rd52];
	add.s64 	%rd17, %rd16, %rd13;
	ld.global.nc.f32 	%f30, [%rd17];
	fma.rn.f32 	%f31, %f29, %f30, %f28;
	ld.global.nc.f32 	%f32, [%rd52+4];
	add.s64 	%rd18, %rd17, %rd13;
	ld.global.nc.f32 	%f33, [%rd18];
	fma.rn.f32 	%f34, %f32, %f33, %f31;
	ld.global.nc.f32 	%f35, [%rd52+8];
	add.s64 	%rd19, %rd18, %rd13;
	ld.global.nc.f32 	%f36, [%rd19];
	fma.rn.f32 	%f37, %f35, %f36, %f34;
	ld.global.nc.f32 	%f38, [%rd52+12];
	add.s64 	%rd20, %rd19, %rd13;
	ld.global.nc.f32 	%f39, [%rd20];
	fma.rn.f32 	%f67, %f38, %f39, %f37;
	add.s32 	%r37, %r37, 8;
	add.s32 	%r36, %r36, %r7;
	add.s64 	%rd52, %rd52, 32;
	setp.ne.s32 	%p6, %r37, 0;
	@%p6 bra 	$L__BB0_4;
$L__BB0_5:
	setp.eq.s32 	%p7, %r4, 0;
	@%p7 bra 	$L__BB0_13;
	and.b32  	%r13, %r19, 3;
	setp.lt.u32 	%p8, %r4, 4;
	@%p8 bra 	$L__BB0_8;
	add.s32 	%r28, %r39, %r3;
	mul.wide.u32 	%rd21, %r28, 4;
	add.s64 	%rd22, %rd2, %rd21;
	ld.global.nc.f32 	%f41, [%rd22];
	mad.lo.s32 	%r29, %r39, %r18, %r2;
	mul.wide.s32 	%rd23, %r29, 4;
	add.s64 	%rd24, %rd1, %rd23;
	ld.global.nc.f32 	%f42, [%rd24];
	fma.rn.f32 	%f43, %f41, %f42, %f67;
	cvt.u64.u32 	%rd25, %r3;
	cvt.u64.u32 	%rd26, %r39;
	add.s64 	%rd27, %rd26, %rd25;
	shl.b64 	%rd28, %rd27, 2;
	add.s64 	%rd29, %rd2, %rd28;
	ld.global.nc.f32 	%f44, [%rd29+4];
	mul.wide.s32 	%rd30, %r18, 4;
	add.s64 	%rd31, %rd24, %rd30;
	ld.global.nc.f32 	%f45, [%rd31];
	fma.rn.f32 	%f46, %f44, %f45, %f43;
	ld.global.nc.f32 	%f47, [%rd29+8];
	add.s64 	%rd32, %rd31, %rd30;
	ld.global.nc.f32 	%f48, [%rd32];
	fma.rn.f32 	%f49, %f47, %f48, %f46;
	ld.global.nc.f32 	%f50, [%rd29+12];
	add.s64 	%rd33, %rd32, %rd30;
	ld.global.nc.f32 	%f51, [%rd33];
	fma.rn.f32 	%f67, %f50, %f51, %f49;
	add.s32 	%r39, %r39, 4;
$L__BB0_8:
	setp.eq.s32 	%p9, %r13, 0;
	@%p9 bra 	$L__BB0_13;
	setp.eq.s32 	%p10, %r13, 1;
	@%p10 bra 	$L__BB0_11;
	add.s32 	%r30, %r39, %r3;
	mul.wide.u32 	%rd34, %r30, 4;
	add.s64 	%rd35, %rd2, %rd34;
	ld.global.nc.f32 	%f53, [%rd35];
	mad.lo.s32 	%r31, %r39, %r18, %r2;
	mul.wide.s32 	%rd36, %r31, 4;
	add.s64 	%rd37, %rd1, %rd36;
	ld.global.nc.f32 	%f54, [%rd37];
	fma.rn.f32 	%f55, %f53, %f54, %f67;
	cvt.u64.u32 	%rd38, %r3;
	cvt.u64.u32 	%rd39, %r39;
	add.s64 	%rd40, %rd39, %rd38;
	shl.b64 	%rd41, %rd40, 2;
	add.s64 	%rd42, %rd2, %rd41;
	ld.global.nc.f32 	%f56, [%rd42+4];
	mul.wide.s32 	%rd43, %r18, 4;
	add.s64 	%rd44, %rd37, %rd43;
	ld.global.nc.f32 	%f57, [%rd44];
	fma.rn.f32 	%f67, %f56, %f57, %f55;
	add.s32 	%r39, %r39, 2;
$L__BB0_11:
	and.b32  	%r32, %r19, 1;
	setp.eq.b32 	%p11, %r32, 1;
	not.pred 	%p12, %p11;
	@%p12 bra 	$L__BB0_13;
	add.s32 	%r33, %r39, %r3;
	mul.wide.u32 	%rd45, %r33, 4;
	add.s64 	%rd46, %rd2, %rd45;
	ld.global.nc.f32 	%f58, [%rd46];
	mad.lo.s32 	%r34, %r39, %r18, %r2;
	mul.wide.s32 	%rd47, %r34, 4;
	add.s64 	%rd48, %rd1, %rd47;
	ld.global.nc.f32 	%f59, [%rd48];
	fma.rn.f32 	%f67, %f58, %f59, %f67;
$L__BB0_13:
	mad.lo.s32 	%r35, %r18, %r1, %r2;
	cvta.to.global.u64 	%rd49, %rd6;
	mul.wide.s32 	%rd50, %r35, 4;
	add.s64 	%rd51, %rd49, %rd50;
	st.global.f32 	[%rd51], %f67;
$L__BB0_14:
	ret;

}
	// .globl	_Z17tiled_gemm_kernelPKfS0_Pfiii
.visible .entry _Z17tiled_gemm_kernelPKfS0_Pfiii(
	.param .u64 .ptr .align 1 _Z17tiled_gemm_kernelPKfS0_Pfiii_param_0,
	.param .u64 .ptr .align 1 _Z17tiled_gemm_kernelPKfS0_Pfiii_param_1,
	.param .u64 .ptr .align 1 _Z17tiled_gemm_kernelPKfS0_Pfiii_param_2,
	.param .u32 _Z17tiled_gemm_kernelPKfS0_Pfiii_param_3,
	.param .u32 _Z17tiled_gemm_kernelPKfS0_Pfiii_param_4,
	.param .u32 _Z17tiled_gemm_kernelPKfS0_Pfiii_param_5
)
{
	.reg .pred 	%p<12>;
	.reg .b32 	%r<43>;
	.reg .b32 	%f<111>;
	.reg .b64 	%rd<13>;
	// demoted variable
	.shared .align 4 .b8 _ZZ17tiled_gemm_kernelPKfS0_PfiiiE2As[4096];
	// demoted variable
	.shared .align 4 .b8 _ZZ17tiled_gemm_kernelPKfS0_PfiiiE2Bs[4096];
	ld.param.u64 	%rd4, [_Z17tiled_gemm_kernelPKfS0_Pfiii_param_0];
	ld.param.u64 	%rd5, [_Z17tiled_gemm_kernelPKfS0_Pfiii_param_1];
	ld.param.u64 	%rd6, [_Z17tiled_gemm_kernelPKfS0_Pfiii_param_2];
	ld.param.u32 	%r24, [_Z17tiled_gemm_kernelPKfS0_Pfiii_param_3];
	ld.param.u32 	%r25, [_Z17tiled_gemm_kernelPKfS0_Pfiii_param_4];
	ld.param.u32 	%r26, [_Z17tiled_gemm_kernelPKfS0_Pfiii_param_5];
	mov.u32 	%r27, %ctaid.y;
	shl.b32 	%r28, %r27, 5;
	mov.u32 	%r40, %tid.y;
	add.s32 	%r2, %r28, %r40;
	mov.u32 	%r29, %ctaid.x;
	shl.b32 	%r3, %r29, 5;
	mov.u32 	%r38, %tid.x;
	add.s32 	%r5, %r3, %r38;
	setp.lt.s32 	%p1, %r26, 1;
	mov.f32 	%f110, 0f00000000;
	@%p1 bra 	$L__BB1_7;
	add.s32 	%r30, %r26, 31;
	shr.u32 	%r31, %r30, 5;
	shl.b32 	%r32, %r40, 7;
	mov.u32 	%r33, _ZZ17tiled_gemm_kernelPKfS0_PfiiiE2As;
	add.s32 	%r6, %r33, %r32;
	shl.b32 	%r34, %r38, 2;
	add.s32 	%r7, %r6, %r34;
	mov.u32 	%r35, _ZZ17tiled_gemm_kernelPKfS0_PfiiiE2Bs;
	add.s32 	%r9, %r35, %r34;
	add.s32 	%r8, %r9, %r32;
	neg.s32 	%r42, %r31;
	mad.lo.s32 	%r36, %r40, %r25, %r38;
	add.s32 	%r41, %r36, %r3;
	shl.b32 	%r12, %r25, 5;
	mad.lo.s32 	%r39, %r26, %r2, %r38;
	cvta.to.global.u64 	%rd1, %rd4;
	cvta.to.global.u64 	%rd2, %rd5;
	mov.f32 	%f110, 0f00000000;
$L__BB1_2:
	setp.ge.s32 	%p2, %r2, %r24;
	mul.wide.s32 	%rd7, %r39, 4;
	add.s64 	%rd3, %rd1, %rd7;
	setp.ge.s32 	%p3, %r38, %r26;
	mov.f32 	%f108, 0f00000000;
	or.pred  	%p4, %p2, %p3;
	@%p4 bra 	$L__BB1_4;
	ld.global.nc.f32 	%f108, [%rd3];
$L__BB1_4:
	setp.ge.s32 	%p5, %r5, %r25;
	st.shared.f32 	[%r7], %f108;
	setp.ge.s32 	%p6, %r40, %r26;
	mov.f32 	%f109, 0f00000000;
	or.pred  	%p7, %p5, %p6;
	@%p7 bra 	$L__BB1_6;
	mul.wide.s32 	%rd8, %r41, 4;
	add.s64 	%rd9, %rd2, %rd8;
	ld.global.nc.f32 	%f109, [%rd9];
$L__BB1_6:
	st.shared.f32 	[%r8], %f109;
	bar.sync 	0;
	ld.shared.f32 	%f12, [%r6];
	ld.shared.f32 	%f13, [%r9];
	fma.rn.f32 	%f14, %f12, %f13, %f110;
	ld.shared.f32 	%f15, [%r6+4];
	ld.shared.f32 	%f16, [%r9+128];
	fma.rn.f32 	%f17, %f15, %f16, %f14;
	ld.shared.f32 	%f18, [%r6+8];
	ld.shared.f32 	%f19, [%r9+256];
	fma.rn.f32 	%f20, %f18, %f19, %f17;
	ld.shared.f32 	%f21, [%r6+12];
	ld.shared.f32 	%f22, [%r9+384];
	fma.rn.f32 	%f23, %f21, %f22, %f20;
	ld.shared.f32 	%f24, [%r6+16];
	ld.shared.f32 	%f25, [%r9+512];
	fma.rn.f32 	%f26, %f24, %f25, %f23;
	ld.shared.f32 	%f27, [%r6+20];
	ld.shared.f32 	%f28, [%r9+640];
	fma.rn.f32 	%f29, %f27, %f28, %f26;
	ld.shared.f32 	%f30, [%r6+24];
	ld.shared.f32 	%f31, [%r9+768];
	fma.rn.f32 	%f32, %f30, %f31, %f29;
	ld.shared.f32 	%f33, [%r6+28];
	ld.shared.f32 	%f34, [%r9+896];
	fma.rn.f32 	%f35, %f33, %f34, %f32;
	ld.shared.f32 	%f36, [%r6+32];
	ld.shared.f32 	%f37, [%r9+1024];
	fma.rn.f32 	%f38, %f36, %f37, %f35;
	ld.shared.f32 	%f39, [%r6+36];
	ld.shared.f32 	%f40, [%r9+1152];
	fma.rn.f32 	%f41, %f39, %f40, %f38;
	ld.shared.f32 	%f42, [%r6+40];
	ld.shared.f32 	%f43, [%r9+1280];
	fma.rn.f32 	%f44, %f42, %f43, %f41;
	ld.shared.f32 	%f45, [%r6+44];
	ld.shared.f32 	%f46, [%r9+1408];
	fma.rn.f32 	%f47, %f45, %f46, %f44;
	ld.shared.f32 	%f48, [%r6+48];
	ld.shared.f32 	%f49, [%r9+1536];
	fma.rn.f32 	%f50, %f48, %f49, %f47;
	ld.shared.f32 	%f51, [%r6+52];
	ld.shared.f32 	%f52, [%r9+1664];
	fma.rn.f32 	%f53, %f51, %f52, %f50;
	ld.shared.f32 	%f54, [%r6+56];
	ld.shared.f32 	%f55, [%r9+1792];
	fma.rn.f32 	%f56, %f54, %f55, %f53;
	ld.shared.f32 	%f57, [%r6+60];
	ld.shared.f32 	%f58, [%r9+1920];
	fma.rn.f32 	%f59, %f57, %f58, %f56;
	ld.shared.f32 	%f60, [%r6+64];
	ld.shared.f32 	%f61, [%r9+2048];
	fma.rn.f32 	%f62, %f60, %f61, %f59;
	ld.shared.f32 	%f63, [%r6+68];
	ld.shared.f32 	%f64, [%r9+2176];
	fma.rn.f32 	%f65, %f63, %f64, %f62;
	ld.shared.f32 	%f66, [%r6+72];
	ld.shared.f32 	%f67, [%r9+2304];
	fma.rn.f32 	%f68, %f66, %f67, %f65;
	ld.shared.f32 	%f69, [%r6+76];
	ld.shared.f32 	%f70, [%r9+2432];
	fma.rn.f32 	%f71, %f69, %f70, %f68;
	ld.shared.f32 	%f72, [%r6+80];
	ld.shared.f32 	%f73, [%r9+2560];
	fma.rn.f32 	%f74, %f72, %f73, %f71;
	ld.shared.f32 	%f75, [%r6+84];
	ld.shared.f32 	%f76, [%r9+2688];
	fma.rn.f32 	%f77, %f75, %f76, %f74;
	ld.shared.f32 	%f78, [%r6+88];
	ld.shared.f32 	%f79, [%r9+2816];
	fma.rn.f32 	%f80, %f78, %f79, %f77;
	ld.shared.f32 	%f81, [%r6+92];
	ld.shared.f32 	%f82, [%r9+2944];
	fma.rn.f32 	%f83, %f81, %f82, %f80;
	ld.shared.f32 	%f84, [%r6+96];
	ld.shared.f32 	%f85, [%r9+3072];
	fma.rn.f32 	%f86, %f84, %f85, %f83;
	ld.shared.f32 	%f87, [%r6+100];
	ld.shared.f32 	%f88, [%r9+3200];
	fma.rn.f32 	%f89, %f87, %f88, %f86;
	ld.shared.f32 	%f90, [%r6+104];
	ld.shared.f32 	%f91, [%r9+3328];
	fma.rn.f32 	%f92, %f90, %f91, %f89;
	ld.shared.f32 	%f93, [%r6+108];
	ld.shared.f32 	%f94, [%r9+3456];
	fma.rn.f32 	%f95, %f93, %f94, %f92;
	ld.shared.f32 	%f96, [%r6+112];
	ld.shared.f32 	%f97, [%r9+3584];
	fma.rn.f32 	%f98, %f96, %f97, %f95;
	ld.shared.f32 	%f99, [%r6+116];
	ld.shared.f32 	%f100, [%r9+3712];
	fma.rn.f32 	%f101, %f99, %f100, %f98;
	ld.shared.f32 	%f102, [%r6+120];
	ld.shared.f32 	%f103, [%r9+3840];
	fma.rn.f32 	%f104, %f102, %f103, %f101;
	ld.shared.f32 	%f105, [%r6+124];
	ld.shared.f32 	%f106, [%r9+3968];
	fma.rn.f32 	%f110, %f105, %f106, %f104;
	bar.sync 	0;
	add.s32 	%r42, %r42, 1;
	setp.ne.s32 	%p8, %r42, 0;
	add.s32 	%r41, %r41, %r12;
	add.s32 	%r40, %r40, 32;
	add.s32 	%r39, %r39, 32;
	add.s32 	%r38, %r38, 32;
	@%p8 bra 	$L__BB1_2;
$L__BB1_7:
	setp.ge.s32 	%p9, %r2, %r24;
	setp.ge.s32 	%p10, %r5, %r25;
	or.pred  	%p11, %p9, %p10;
	@%p11 bra 	$L__BB1_9;
	mad.lo.s32 	%r37, %r25, %r2, %r5;
	cvta.to.global.u64 	%rd10, %rd6;
	mul.wide.s32 	%rd11, %r37, 4;
	add.s64 	%rd12, %rd10, %rd11;
	st.global.f32 	[%rd12], %f110;
$L__BB1_9:
	ret;

}


// ===== COMPILED SASS (sm_100) =====

	.target	sm_100

	.elftype	@"ET_EXEC"


//--------------------- .note.nv.tkinfo           --------------------------
	.section	.note.nv.tkinfo,"",@"SHT_NOTE"
	.sectionflags	@"SHF_NOTE_NV_TKINFO"
	.tkinfo
        /*0018*/ 	.word	0x00000002
        /*0030*/ 	.string	""
        /*0030*/ 	.string	"ptxas"
        /*0030*/ 	.string	"Cuda compilation tools, release 13.0, V13.0.88"
        /*0030*/ 	.string	"Build cuda_13.0.r13.0/compiler.36424714_0"
        /*0030*/ 	.string	"-arch sm_100 -m 64 "



//--------------------- .note.nv.cuinfo           --------------------------
	.section	.note.nv.cuinfo,"",@"SHT_NOTE"
	.sectionflags	@"SHF_NOTE_NV_CUINFO"
        /*0018*/ 	.short	0x0002
        /*001a*/ 	.short	0x0064
        /*001c*/ 	.short	0x0082
	.zero		2


//--------------------- .nv.info                  --------------------------
	.section	.nv.info,"",@"SHT_CUDA_INFO"
	.align	4


	//----- nvinfo : EIATTR_REGCOUNT
	.align		4
        /*0000*/ 	.byte	0x04, 0x2f
        /*0002*/ 	.short	(.L_1 - .L_0)
	.align		4
.L_0:
        /*0004*/ 	.word	index@(_Z17naive_gemm_kernelPKfS0_Pfiii)
        /*0008*/ 	.word	0x00000020


	//----- nvinfo : EIATTR_FRAME_SIZE
	.align		4
.L_1:
        /*000c*/ 	.byte	0x04, 0x11
        /*000e*/ 	.short	(.L_3 - .L_2)
	.align		4
.L_2:
        /*0010*/ 	.word	index@(_Z17naive_gemm_kernelPKfS0_Pfiii)
        /*0014*/ 	.word	0x00000000


	//----- nvinfo : EIATTR_REGCOUNT
	.align		4
.L_3:
        /*0018*/ 	.byte	0x04, 0x2f
        /*001a*/ 	.short	(.L_5 - .L_4)
	.align		4
.L_4:
        /*001c*/ 	.word	index@(_Z17tiled_gemm_kernelPKfS0_Pfiii)
        /*0020*/ 	.word	0x00000020


	//----- nvinfo : EIATTR_FRAME_SIZE
	.align		4
.L_5:
        /*0024*/ 	.byte	0x04, 0x11
        /*0026*/ 	.short	(.L_7 - .L_6)
	.align		4
.L_6:
        /*0028*/ 	.word	index@(_Z17tiled_gemm_kernelPKfS0_Pfiii)
        /*002c*/ 	.word	0x00000000


	//----- nvinfo : EIATTR_MIN_STACK_SIZE
	.align		4
.L_7:
        /*0030*/ 	.byte	0x04, 0x12
        /*0032*/ 	.short	(.L_9 - .L_8)
	.align		4
.L_8:
        /*0034*/ 	.word	index@(_Z17tiled_gemm_kernelPKfS0_Pfiii)
        /*0038*/ 	.word	0x00000000


	//----- nvinfo : EIATTR_MIN_STACK_SIZE
	.align		4
.L_9:
        /*003c*/ 	.byte	0x04, 0x12
        /*003e*/ 	.short	(.L_11 - .L_10)
	.align		4
.L_10:
        /*0040*/ 	.word	index@(_Z17naive_gemm_kernelPKfS0_Pfiii)
        /*0044*/ 	.word	0x00000000
.L_11:


//--------------------- .nv.compat                --------------------------
	.section	.nv.compat,"",@"SHT_CUDA_COMPAT_INFO"
	.align	4
        /*0000*/ 	.byte	0x02, 0x09, 0x00, 0x00, 0x02, 0x02, 0x01, 0x00, 0x02, 0x05, 0x05, 0x00, 0x03, 0x07, 0x01, 0x01
        /*0010*/ 	.byte	0x02, 0x03, 0x00, 0x00, 0x02, 0x06, 0x01, 0x00, 0x04, 0x0b, 0x08, 0x00, 0x09, 0x00, 0x00, 0x00
        /*0020*/ 	.byte	0x00, 0x00, 0x00, 0x00


//--------------------- .nv.info._Z17tiled_gemm_kernelPKfS0_Pfiii --------------------------
	.section	.nv.info._Z17tiled_gemm_kernelPKfS0_Pfiii,"",@"SHT_CUDA_INFO"
	.sectionflags	@""
	.align	4


	//----- nvinfo : EIATTR_CUDA_API_VERSION
	.align		4
        /*0000*/ 	.byte	0x04, 0x37
        /*0002*/ 	.short	(.L_13 - .L_12)
.L_12:
        /*0004*/ 	.word	0x00000082


	//----- nvinfo : EIATTR_KPARAM_INFO
	.align		4
.L_13:
        /*0008*/ 	.byte	0x04, 0x17
        /*000a*/ 	.short	(.L_15 - .L_14)
.L_14:
        /*000c*/ 	.word	0x00000000
        /*0010*/ 	.short	0x0005
        /*0012*/ 	.short	0x0020
        /*0014*/ 	.byte	0x00, 0xf0, 0x11, 0x00


	//----- nvinfo : EIATTR_KPARAM_INFO
	.align		4
.L_15:
        /*0018*/ 	.byte	0x04, 0x17
        /*001a*/ 	.short	(.L_17 - .L_16)
.L_16:
        /*001c*/ 	.word	0x00000000
        /*0020*/ 	.short	0x0004
        /*0022*/ 	.short	0x001c
        /*0024*/ 	.byte	0x00, 0xf0, 0x11, 0x00


	//----- nvinfo : EIATTR_KPARAM_INFO
	.align		4
.L_17:
        /*0028*/ 	.byte	0x04, 0x17
        /*002a*/ 	.short	(.L_19 - .L_18)
.L_18:
        /*002c*/ 	.word	0x00000000
        /*0030*/ 	.short	0x0003
        /*0032*/ 	.short	0x0018
        /*0034*/ 	.byte	0x00, 0xf0, 0x11, 0x00


	//----- nvinfo : EIATTR_KPARAM_INFO
	.align		4
.L_19:
        /*0038*/ 	.byte	0x04, 0x17
        /*003a*/ 	.short	(.L_21 - .L_20)
.L_20:
        /*003c*/ 	.word	0x00000000
        /*0040*/ 	.short	0x0002
        /*0042*/ 	.short	0x0010
        /*0044*/ 	.byte	0x00, 0xf5, 0x21, 0x00


	//----- nvinfo : EIATTR_KPARAM_INFO
	.align		4
.L_21:
        /*0048*/ 	.byte	0x04, 0x17
        /*004a*/ 	.short	(.L_23 - .L_22)
.L_22:
        /*004c*/ 	.word	0x00000000
        /*0050*/ 	.short	0x0001
        /*0052*/ 	.short	0x0008
        /*0054*/ 	.byte	0x00, 0xf5, 0x21, 0x00


	//----- nvinfo : EIATTR_KPARAM_INFO
	.align		4
.L_23:
        /*0058*/ 	.byte	0x04, 0x17
        /*005a*/ 	.short	(.L_25 - .L_24)
.L_24:
        /*005c*/ 	.word	0x00000000
        /*0060*/ 	.short	0x0000
        /*0062*/ 	.short	0x0000
        /*0064*/ 	.byte	0x00, 0xf5, 0x21, 0x00


	//----- nvinfo : EIATTR_SPARSE_MMA_MASK
	.align		4
.L_25:
        /*0068*/ 	.byte	0x03, 0x50
        /*006a*/ 	.short	0x0000


	//----- nvinfo : EIATTR_MAXREG_COUNT
	.align		4
        /*006c*/ 	.byte	0x03, 0x1b
        /*006e*/ 	.short	0x00ff


	//----- nvinfo : EIATTR_NUM_BARRIERS
	.align		4
        /*0070*/ 	.byte	0x02, 0x4c
        /*0072*/ 	.byte	0x01
	.zero		1


	//----- nvinfo : EIATTR_MERCURY_ISA_VERSION
	.align		4
        /*0074*/ 	.byte	0x03, 0x5f
        /*0076*/ 	.short	0x0101


	//----- nvinfo : EIATTR_VRC_CTA_INIT_COUNT
	.align		4
        /*0078*/ 	.byte	0x02, 0x4a
	.zero		1
	.zero		1


	//----- nvinfo : EIATTR_EXIT_INSTR_OFFSETS
	.align		4
        /*007c*/ 	.byte	0x04, 0x1c
        /*007e*/ 	.short	(.L_27 - .L_26)


	//   ....[0]....
.L_26:
        /*0080*/ 	.word	0x00000820


	//   ....[1]....
        /*0084*/ 	.word	0x00000870


	//----- nvinfo : EIATTR_CBANK_PARAM_SIZE
	.align		4
.L_27:
        /*0088*/ 	.byte	0x03, 0x19
        /*008a*/ 	.short	0x0024


	//----- nvinfo : EIATTR_PARAM_CBANK
	.align		4
        /*008c*/ 	.byte	0x04, 0x0a
        /*008e*/ 	.short	(.L_29 - .L_28)
	.align		4
.L_28:
        /*0090*/ 	.word	index@(.nv.constant0._Z17tiled_gemm_kernelPKfS0_Pfiii)
        /*0094*/ 	.short	0x0380
        /*0096*/ 	.short	0x0024


	//----- nvinfo : EIATTR_SW_WAR
	.align		4
.L_29:
        /*0098*/ 	.byte	0x04, 0x36
        /*009a*/ 	.short	(.L_31 - .L_30)
.L_30:
        /*009c*/ 	.word	0x00000008
.L_31:


//--------------------- .nv.info._Z17naive_gemm_kernelPKfS0_Pfiii --------------------------
	.section	.nv.info._Z17naive_gemm_kernelPKfS0_Pfiii,"",@"SHT_CUDA_INFO"
	.sectionflags	@""
	.align	4


	//----- nvinfo : EIATTR_CUDA_API_VERSION
	.align		4
        /*0000*/ 	.byte	0x04, 0x37
        /*0002*/ 	.short	(.L_33 - .L_32)
.L_32:
        /*0004*/ 	.word	0x00000082


	//----- nvinfo : EIATTR_KPARAM_INFO
	.align		4
.L_33:
        /*0008*/ 	.byte	0x04, 0x17
        /*000a*/ 	.short	(.L_35 - .L_34)
.L_34:
        /*000c*/ 	.word	0x00000000
        /*0010*/ 	.short	0x0005
        /*0012*/ 	.short	0x0020
        /*0014*/ 	.byte	0x00, 0xf0, 0x11, 0x00


	//----- nvinfo : EIATTR_KPARAM_INFO
	.align		4
.L_35:
        /*0018*/ 	.byte	0x04, 0x17
        /*001a*/ 	.short	(.L_37 - .L_36)
.L_36:
        /*001c*/ 	.word	0x00000000
        /*0020*/ 	.short	0x0004
        /*0022*/ 	.short	0x001c
        /*0024*/ 	.byte	0x00, 0xf0, 0x11, 0x00


	//----- nvinfo : EIATTR_KPARAM_INFO
	.align		4
.L_37:
        /*0028*/ 	.byte	0x04, 0x17
        /*002a*/ 	.short	(.L_39 - .L_38)
.L_38:
        /*002c*/ 	.word	0x00000000
        /*0030*/ 	.short	0x0003
        /*0032*/ 	.short	0x0018
        /*0034*/ 	.byte	0x00, 0xf0, 0x11, 0x00


	//----- nvinfo : EIATTR_KPARAM_INFO
	.align		4
.L_39:
        /*0038*/ 	.byte	0x04, 0x17
        /*003a*/ 	.short	(.L_41 - .L_40)
.L_40:
        /*003c*/ 	.word	0x00000000
        /*0040*/ 	.short	0x0002
        /*0042*/ 	.short	0x0010
        /*0044*/ 	.byte	0x00, 0xf5, 0x21, 0x00


	//----- nvinfo : EIATTR_KPARAM_INFO
	.align		4
.L_41:
        /*0048*/ 	.byte	0x04, 0x17
        /*004a*/ 	.short	(.L_43 - .L_42)
.L_42:
        /*004c*/ 	.word	0x00000000
        /*0050*/ 	.short	0x0001
        /*0052*/ 	.short	0x0008
        /*0054*/ 	.byte	0x00, 0xf5, 0x21, 0x00


	//----- nvinfo : EIATTR_KPARAM_INFO
	.align		4
.L_43:
        /*0058*/ 	.byte	0x04, 0x17
        /*005a*/ 	.short	(.L_45 - .L_44)
.L_44:
        /*005c*/ 	.word	0x00000000
        /*0060*/ 	.short	0x0000
        /*0062*/ 	.short	0x0000
        /*0064*/ 	.byte	0x00, 0xf5, 0x21, 0x00


	//----- nvinfo : EIATTR_SPARSE_MMA_MASK
	.align		4
.L_45:
        /*0068*/ 	.byte	0x03, 0x50
        /*006a*/ 	.short	0x0000


	//----- nvinfo : EIATTR_MAXREG_COUNT
	.align		4
        /*006c*/ 	.byte	0x03, 0x1b
        /*006e*/ 	.short	0x00ff


	//----- nvinfo : EIATTR_MERCURY_ISA_VERSION
	.align		4
        /*0070*/ 	.byte	0x03, 0x5f
        /*0072*/ 	.short	0x0101


	//----- nvinfo : EIATTR_VRC_CTA_INIT_COUNT
	.align		4
        /*0074*/ 	.byte	0x02, 0x4a
	.zero		1
	.zero		1


	//----- nvinfo : EIATTR_EXIT_INSTR_OFFSETS
	.align		4
        /*0078*/ 	.byte	0x04, 0x1c
        /*007a*/ 	.short	(.L_47 - .L_46)


	//   ....[0]....
.L_46:
        /*007c*/ 	.word	0x000000c0


	//   ....[1]....
        /*0080*/ 	.word	0x000008e0


	//----- nvinfo : EIATTR_CBANK_PARAM_SIZE
	.align		4
.L_47:
        /*0084*/ 	.byte	0x03, 0x19
        /*0086*/ 	.short	0x0024


	//----- nvinfo : EIATTR_PARAM_CBANK
	.align		4
        /*0088*/ 	.byte	0x04, 0x0a
        /*008a*/ 	.short	(.L_49 - .L_48)
	.align		4
.L_48:
        /*008c*/ 	.word	index@(.nv.constant0._Z17naive_gemm_kernelPKfS0_Pfiii)
        /*0090*/ 	.short	0x0380
        /*0092*/ 	.short	0x0024


	//----- nvinfo : EIATTR_SW_WAR
	.align		4
.L_49:
        /*0094*/ 	.byte	0x04, 0x36
        /*0096*/ 	.short	(.L_51 - .L_50)
.L_50:
        /*0098*/ 	.word	0x00000008
.L_51:


//--------------------- .nv.callgraph             --------------------------
	.section	.nv.callgraph,"",@"SHT_CUDA_CALLGRAPH"
	.align	4
	.sectionentsize	8
	.align		4
        /*0000*/ 	.word	0x00000000
	.align		4
        /*0004*/ 	.word	0xffffffff
	.align		4
        /*0008*/ 	.word	0x00000000
	.align		4
        /*000c*/ 	.word	0xfffffffe
	.align		4
        /*0010*/ 	.word	0x00000000
	.align		4
        /*0014*/ 	.word	0xfffffffd
	.align		4
        /*0018*/ 	.word	0x00000000
	.align		4
        /*001c*/ 	.word	0xfffffffc


//--------------------- .text._Z17tiled_gemm_kernelPKfS0_Pfiii --------------------------
	.section	.text._Z17tiled_gemm_kernelPKfS0_Pfiii,"ax",@progbits
	.align	128
        .global         _Z17tiled_gemm_kernelPKfS0_Pfiii
        .type           _Z17tiled_gemm_kernelPKfS0_Pfiii,@function
        .size           _Z17tiled_gemm_kernelPKfS0_Pfiii,(.L_x_8 - _Z17tiled_gemm_kernelPKfS0_Pfiii)
        .other          _Z17tiled_gemm_kernelPKfS0_Pfiii,@"STO_CUDA_ENTRY STV_DEFAULT"
_Z17tiled_gemm_kernelPKfS0_Pfiii:
.text._Z17tiled_gemm_kernelPKfS0_Pfiii:
[----:B------:R-:W-:Y:S01]  /*0000*/  LDC R1, c[0x0][0x37c] ;  /* 0x0000df00ff017b82 */ /* 0x000fe20000000800 */
[----:B------:R-:W0:Y:S01]  /*0010*/  S2R R18, SR_CTAID.Y ;  /* 0x0000000000127919 */ /* 0x000e220000002600 */
[----:B------:R-:W1:Y:S01]  /*0020*/  LDCU UR10, c[0x0][0x3a0] ;  /* 0x00007400ff0a77ac */ /* 0x000e620008000800 */
[----:B------:R-:W-:Y:S01]  /*0030*/  HFMA2 R23, -RZ, RZ, 0, 0 ;  /* 0x00000000ff177431 */ /* 0x000fe200000001ff */
[----:B------:R-:W0:Y:S01]  /*0040*/  S2R R17, SR_TID.Y ;  /* 0x0000000000117919 */ /* 0x000e220000002200 */
[----:B------:R-:W2:Y:S01]  /*0050*/  LDCU.64 UR8, c[0x0][0x358] ;  /* 0x00006b00ff0877ac */ /* 0x000ea20008000a00 */
[----:B------:R-:W3:Y:S01]  /*0060*/  S2R R2, SR_CTAID.X ;  /* 0x0000000000027919 */ /* 0x000ee20000002500 */
[----:B------:R-:W3:Y:S01]  /*0070*/  S2R R16, SR_TID.X ;  /* 0x0000000000107919 */ /* 0x000ee20000002100 */
[----:B-1----:R-:W-:Y:S01]  /*0080*/  UISETP.GE.AND UP0, UPT, UR10, 0x1, UPT ;  /* 0x000000010a00788c */ /* 0x002fe2000bf06270 */
[----:B0-----:R-:W-:Y:S02]  /*0090*/  LEA R18, R18, R17, 0x5 ;  /* 0x0000001112127211 */ /* 0x001fe400078e28ff */
[----:B---3--:R-:W-:-:S06]  /*00a0*/  LEA R19, R2, R16, 0x5 ;  /* 0x0000001002137211 */ /* 0x008fcc00078e28ff */
[----:B--2---:R-:W-:Y:S05]  /*00b0*/  BRA.U !UP0, `(.L_x_0) ;  /* 0x0000000508cc7547 */ /* 0x004fea000b800000 */
[----:B------:R-:W0:Y:S01]  /*00c0*/  S2UR UR7, SR_CgaCtaId ;  /* 0x00000000000779c3 */ /* 0x000e220000008800 */
[----:B------:R-:W1:Y:S01]  /*00d0*/  LDCU UR11, c[0x0][0x39c] ;  /* 0x00007380ff0b77ac */ /* 0x000e620008000800 */
[----:B------:R-:W-:Y:S01]  /*00e0*/  MOV R23, RZ ;  /* 0x000000ff00177202 */ /* 0x000fe20000000f00 */
[----:B------:R-:W-:Y:S01]  /*00f0*/  IMAD R6, R18, UR10, R16 ;  /* 0x0000000a12067c24 */ /* 0x000fe2000f8e0210 */
[----:B------:R-:W-:Y:S01]  /*0100*/  UMOV UR5, 0x400 ;  /* 0x0000040000057882 */ /* 0x000fe20000000000 */
[----:B------:R-:W-:-:S03]  /*0110*/  UIADD3 UR4, UPT, UPT, UR10, 0x1f, URZ ;  /* 0x0000001f0a047890 */ /* 0x000fc6000fffe0ff */
[----:B------:R-:W2:Y:S01]  /*0120*/  LDC R0, c[0x0][0x39c] ;  /* 0x0000e700ff007b82 */ /* 0x000ea20000000800 */
[----:B------:R-:W-:Y:S02]  /*0130*/  UIADD3 UR6, UPT, UPT, UR5, 0x1000, URZ ;  /* 0x0000100005067890 */ /* 0x000fe4000fffe0ff */
[----:B------:R-:W-:Y:S01]  /*0140*/  USHF.R.U32.HI UR4, URZ, 0x5, UR4 ;  /* 0x00000005ff047899 */ /* 0x000fe20008011604 */
[----:B------:R-:W3:Y:S04]  /*0150*/  LDCU UR13, c[0x0][0x3a0] ;  /* 0x00007400ff0d77ac */ /* 0x000ee80008000800 */
[----:B------:R-:W4:Y:S01]  /*0160*/  LDC.64 R20, c[0x0][0x380] ;  /* 0x0000e000ff147b82 */ /* 0x000f220000000a00 */
[----:B------:R-:W2:Y:S01]  /*0170*/  LDCU UR12, c[0x0][0x398] ;  /* 0x00007300ff0c77ac */ /* 0x000ea20008000800 */
[----:B-1----:R-:W-:Y:S01]  /*0180*/  IMAD R7, R17, UR11, R16 ;  /* 0x0000000b11077c24 */ /* 0x002fe2000f8e0210 */
[----:B------:R-:W-:-:S02]  /*0190*/  UIADD3 UR4, UPT, UPT, -UR4, URZ, URZ ;  /* 0x000000ff04047290 */ /* 0x000fc4000fffe1ff */
[----:B0-----:R-:W-:Y:S02]  /*01a0*/  ULEA UR5, UR7, UR5, 0x18 ;  /* 0x0000000507057291 */ /* 0x001fe4000f8ec0ff */
[----:B------:R-:W-:Y:S01]  /*01b0*/  LEA R7, R2, R7, 0x5 ;  /* 0x0000000702077211 */ /* 0x000fe200078e28ff */
[----:B------:R-:W-:-:S03]  /*01c0*/  ULEA UR6, UR7, UR6, 0x18 ;  /* 0x0000000607067291 */ /* 0x000fc6000f8ec0ff */
[----:B------:R-:W-:-:S03]  /*01d0*/  LEA R5, R17, UR5, 0x7 ;  /* 0x0000000511057c11 */ /* 0x000fc6000f8e38ff */
[C---:B------:R-:W-:Y:S02]  /*01e0*/  LEA R3, R16.reuse, UR6, 0x2 ;  /* 0x0000000610037c11 */ /* 0x040fe4000f8e10ff */
[----:B------:R-:W-:Y:S02]  /*01f0*/  LEA R4, R16, R5, 0x2 ;  /* 0x0000000510047211 */ /* 0x000fe400078e10ff */
[----:B---3--:R-:W-:-:S07]  /*0200*/  LEA R2, R17, R3, 0x7 ;  /* 0x0000000311027211 */ /* 0x008fce00078e38ff */
.L_x_1:
[----:B------:R-:W-:Y:S01]  /*0210*/  ISETP.GE.AND P0, PT, R17, UR13, PT ;  /* 0x0000000d11007c0c */ /* 0x000fe2000bf06270 */
[----:B------:R-:W-:Y:S01]  /*0220*/  HFMA2 R29, -RZ, RZ, 0, 0 ;  /* 0x00000000ff1d7431 */ /* 0x000fe200000001ff */
[----:B------:R-:W-:Y:S01]  /*0230*/  ISETP.GE.AND P1, PT, R16, UR13, PT ;  /* 0x0000000d10007c0c */ /* 0x000fe2000bf26270 */
[----:B----4-:R-:W-:Y:S01]  /*0240*/  IMAD.WIDE R8, R6, 0x4, R20 ;  /* 0x0000000406087825 */ /* 0x010fe200078e0214 */
[----:B--2---:R-:W-:Y:S02]  /*0250*/  ISETP.GE.OR P0, PT, R19, R0, P0 ;  /* 0x000000001300720c */ /* 0x004fe40000706670 */
[----:B------:R-:W-:Y:S02]  /*0260*/  ISETP.GE.OR P1, PT, R18, UR12, P1 ;  /* 0x0000000c12007c0c */ /* 0x000fe40008f26670 */
[----:B------:R-:W-:-:S09]  /*0270*/  MOV R27, RZ ;  /* 0x000000ff001b7202 */ /* 0x000fd20000000f00 */
[----:B------:R-:W0:Y:S02]  /*0280*/  @!P0 LDC.64 R10, c[0x0][0x388] ;  /* 0x0000e200ff0a8b82 */ /* 0x000e240000000a00 */
[----:B------:R-:W2:Y:S01]  /*0290*/  @!P1 LDG.E.CONSTANT R27, desc[UR8][R8.64] ;  /* 0x00000008081b9981 */ /* 0x000ea2000c1e9900 */
[----:B0-----:R-:W-:-:S05]  /*02a0*/  @!P0 IMAD.WIDE R10, R7, 0x4, R10 ;  /* 0x00000004070a8825 */ /* 0x001fca00078e020a */
[----:B------:R-:W3:Y:S04]  /*02b0*/  @!P0 LDG.E.CONSTANT R29, desc[UR8][R10.64] ;  /* 0x000000080a1d8981 */ /* 0x000ee8000c1e9900 */
[----:B--2---:R-:W-:Y:S04]  /*02c0*/  STS [R4], R27 ;  /* 0x0000001b04007388 */ /* 0x004fe80000000800 */
[----:B---3--:R-:W-:Y:S01]  /*02d0*/  STS [R2], R29 ;  /* 0x0000001d02007388 */ /* 0x008fe20000000800 */
[----:B------:R-:W-:Y:S06]  /*02e0*/  BAR.SYNC.DEFER_BLOCKING 0x0 ;  /* 0x0000000000007b1d */ /* 0x000fec0000010000 */
[----:B------:R-:W-:Y:S04]  /*02f0*/  LDS R22, [R3] ;  /* 0x0000000003167984 */ /* 0x000fe80000000800 */
[----:B------:R-:W0:Y:S04]  /*0300*/  LDS.128 R12, [R5] ;  /* 0x00000000050c7984 */ /* 0x000e280000000c00 */
[----:B------:R-:W1:Y:S04]  /*0310*/  LDS R26, [R3+0x80] ;  /* 0x00008000031a7984 */ /* 0x000e680000000800 */
[----:B------:R-:W2:Y:S04]  /*0320*/  LDS R25, [R3+0x100] ;  /* 0x0001000003197984 */ /* 0x000ea80000000800 */
[----:B------:R-:W3:Y:S04]  /*0330*/  LDS R24, [R3+0x180] ;  /* 0x0001800003187984 */ /* 0x000ee80000000800 */
[----:B------:R-:W-:Y:S01]  /*0340*/  LDS.128 R8, [R5+0x10] ;  /* 0x0000100005087984 */ /* 0x000fe20000000c00 */
[----:B0-----:R-:W-:-:S03]  /*0350*/  FFMA R12, R12, R22, R23 ;  /* 0x000000160c0c7223 */ /* 0x001fc60000000017 */
[----:B------:R-:W0:Y:S01]  /*0360*/  LDS R23, [R3+0x200] ;  /* 0x0002000003177984 */ /* 0x000e220000000800 */
[----:B-1----:R-:W-:-:S03]  /*0370*/  FFMA R12, R26, R13, R12 ;  /* 0x0000000d1a0c7223 */ /* 0x002fc6000000000c */
[----:B------:R-:W1:Y:S01]  /*0380*/  LDS R22, [R3+0x280] ;  /* 0x0002800003167984 */ /* 0x000e620000000800 */
[----:B--2---:R-:W-:-:S03]  /*0390*/  FFMA R13, R25, R14, R12 ;  /* 0x0000000e190d7223 */ /* 0x004fc6000000000c */
[----:B------:R-:W2:Y:S01]  /*03a0*/  LDS R25, [R3+0x300] ;  /* 0x0003000003197984 */ /* 0x000ea20000000800 */
[----:B---3--:R-:W-:-:S03]  /*03b0*/  FFMA R13, R24, R15, R13 ;  /* 0x0000000f180d7223 */ /* 0x008fc6000000000d */
[----:B------:R-:W3:Y:S04]  /*03c0*/  LDS R24, [R3+0x380] ;  /* 0x0003800003187984 */ /* 0x000ee80000000800 */
[----:B------:R-:W-:Y:S01]  /*03d0*/  LDS R26, [R3+0xb80] ;  /* 0x000b8000031a7984 */ /* 0x000fe20000000800 */
[----:B0-----:R-:W-:-:S03]  /*03e0*/  FFMA R27, R8, R23, R13 ;  /* 0x00000017081b7223 */ /* 0x001fc6000000000d */
[----:B------:R-:W-:Y:S04]  /*03f0*/  LDS R23, [R3+0x400] ;  /* 0x0004000003177984 */ /* 0x000fe80000000800 */
[----:B------:R-:W0:Y:S01]  /*0400*/  LDS.128 R12, [R5+0x20] ;  /* 0x00002000050c7984 */ /* 0x000e220000000c00 */
[----:B-1----:R-:W-:-:S03]  /*0410*/  FFMA R8, R22, R9, R27 ;  /* 0x0000000916087223 */ /* 0x002fc6000000001b */
[----:B------:R-:W1:Y:S01]  /*0420*/  LDS R22, [R3+0x480] ;  /* 0x0004800003167984 */ /* 0x000e620000000800 */
[----:B--2---:R-:W-:-:S03]  /*0430*/  FFMA R9, R25, R10, R8 ;  /* 0x0000000a19097223 */ /* 0x004fc60000000008 */
[----:B------:R-:W2:Y:S01]  /*0440*/  LDS R25, [R3+0x500] ;  /* 0x0005000003197984 */ /* 0x000ea20000000800 */
[----:B---3--:R-:W-:-:S03]  /*0450*/  FFMA R9, R24, R11, R9 ;  /* 0x0000000b18097223 */ /* 0x008fc60000000009 */
[----:B------:R-:W3:Y:S01]  /*0460*/  LDS R24, [R3+0x580] ;  /* 0x0005800003187984 */ /* 0x000ee20000000800 */
        /* <DEDUP_REMOVED lines=26> */
[----:B------:R-:W-:Y:S04]  /*0610*/  LDS R27, [R3+0xc00] ;  /* 0x000c0000031b7984 */ /* 0x000fe80000000800 */
[----:B------:R-:W-:Y:S01]  /*0620*/  LDS R24, [R3+0xc80] ;  /* 0x000c800003187984 */ /* 0x000fe20000000800 */
[----:B0-----:R-:W-:-:S03]  /*0630*/  FFMA R23, R8, R23, R13 ;  /* 0x0000001708177223 */ /* 0x001fc6000000000d */
[----:B------:R-:W0:Y:S01]  /*0640*/  LDS.128 R12, [R5+0x60] ;  /* 0x00006000050c7984 */ /* 0x000e220000000c00 */
[----:B-1----:R-:W-:-:S03]  /*0650*/  FFMA R22, R22, R9, R23 ;  /* 0x0000000916167223 */ /* 0x002fc60000000017 */
[----:B------:R-:W1:Y:S01]  /*0660*/  LDS R23, [R3+0xd00] ;  /* 0x000d000003177984 */ /* 0x000e620000000800 */
[----:B--2---:R-:W-:-:S03]  /*0670*/  FFMA R25, R25, R10, R22 ;  /* 0x0000000a19197223 */ /* 0x004fc60000000016 */
[----:B------:R-:W2:Y:S01]  /*0680*/  LDS R22, [R3+0xd80] ;  /* 0x000d800003167984 */ /* 0x000ea20000000800 */
[----:B------:R-:W-:-:S03]  /*0690*/  FFMA R11, R26, R11, R25 ;  /* 0x0000000b1a0b7223 */ /* 0x000fc60000000019 */
[----:B------:R-:W-:Y:S01]  /*06a0*/  LDS R25, [R3+0xe00] ;  /* 0x000e000003197984 */ /* 0x000fe20000000800 */
[----:B0-----:R-:W-:-:S03]  /*06b0*/  FFMA R27, R12, R27, R11 ;  /* 0x0000001b0c1b7223 */ /* 0x001fc6000000000b */
[----:B------:R-:W0:Y:S01]  /*06c0*/  LDS.128 R8, [R5+0x70] ;  /* 0x0000700005087984 */ /* 0x000e220000000c00 */
[----:B------:R-:W-:-:S03]  /*06d0*/  FFMA R24, R24, R13, R27 ;  /* 0x0000000d18187223 */ /* 0x000fc6000000001b */
[----:B------:R-:W3:Y:S04]  /*06e0*/  LDS R27, [R3+0xe80] ;  /* 0x000e8000031b7984 */ /* 0x000ee80000000800 */
[----:B------:R-:W4:Y:S04]  /*06f0*/  LDS R13, [R3+0xf00] ;  /* 0x000f0000030d7984 */ /* 0x000f280000000800 */
[----:B------:R-:W5:Y:S01]  /*0700*/  LDS R12, [R3+0xf80] ;  /* 0x000f8000030c7984 */ /* 0x000f620000000800 */
[----:B-1----:R-:W-:Y:S01]  /*0710*/  FFMA R23, R23, R14, R24 ;  /* 0x0000000e17177223 */ /* 0x002fe20000000018 */
[----:B------:R-:W-:-:S03]  /*0720*/  UIADD3 UR4, UPT, UPT, UR4, 0x1, URZ ;  /* 0x0000000104047890 */ /* 0x000fc6000fffe0ff */
[----:B--2---:R-:W-:Y:S01]  /*0730*/  FFMA R15, R22, R15, R23 ;  /* 0x0000000f160f7223 */ /* 0x004fe20000000017 */
[----:B------:R-:W-:Y:S01]  /*0740*/  UISETP.NE.AND UP0, UPT, UR4, URZ, UPT ;  /* 0x000000ff0400728c */ /* 0x000fe2000bf05270 */
[----:B------:R-:W-:Y:S02]  /*0750*/  IADD3 R17, PT, PT, R17, 0x20, RZ ;  /* 0x0000002011117810 */ /* 0x000fe40007ffe0ff */
[----:B------:R-:W-:Y:S02]  /*0760*/  IADD3 R6, PT, PT, R6, 0x20, RZ ;  /* 0x0000002006067810 */ /* 0x000fe40007ffe0ff */
[----:B------:R-:W-:Y:S02]  /*0770*/  IADD3 R16, PT, PT, R16, 0x20, RZ ;  /* 0x0000002010107810 */ /* 0x000fe40007ffe0ff */
[----:B------:R-:W-:Y:S01]  /*0780*/  LEA R7, R0, R7, 0x5 ;  /* 0x0000000700077211 */ /* 0x000fe200078e28ff */
[----:B0-----:R-:W-:-:S04]  /*0790*/  FFMA R8, R8, R25, R15 ;  /* 0x0000001908087223 */ /* 0x001fc8000000000f */
[----:B---3--:R-:W-:-:S04]  /*07a0*/  FFMA R8, R27, R9, R8 ;  /* 0x000000091b087223 */ /* 0x008fc80000000008 */
[----:B----4-:R-:W-:-:S04]  /*07b0*/  FFMA R13, R13, R10, R8 ;  /* 0x0000000a0d0d7223 */ /* 0x010fc80000000008 */
[----:B-----5:R-:W-:Y:S01]  /*07c0*/  FFMA R23, R12, R11, R13 ;  /* 0x0000000b0c177223 */ /* 0x020fe2000000000d */
[----:B------:R-:W-:Y:S06]  /*07d0*/  BAR.SYNC.DEFER_BLOCKING 0x0 ;  /* 0x0000000000007b1d */ /* 0x000fec0000010000 */
[----:B------:R-:W-:Y:S05]  /*07e0*/  BRA.U UP0, `(.L_x_1) ;  /* 0xfffffff900887547 */ /* 0x000fea000b83ffff */
.L_x_0:
[----:B------:R-:W0:Y:S02]  /*07f0*/  LDCU.64 UR4, c[0x0][0x398] ;  /* 0x00007300ff0477ac */ /* 0x000e240008000a00 */
[----:B0-----:R-:W-:-:S04]  /*0800*/  ISETP.GE.AND P0, PT, R19, UR5, PT ;  /* 0x0000000513007c0c */ /* 0x001fc8000bf06270 */
[----:B------:R-:W-:-:S13]  /*0810*/  ISETP.GE.OR P0, PT, R18, UR4, P0 ;  /* 0x0000000412007c0c */ /* 0x000fda0008706670 */
[----:B------:R-:W-:Y:S05]  /*0820*/  @P0 EXIT ;  /* 0x000000000000094d */ /* 0x000fea0003800000 */
[----:B------:R-:W0:Y:S01]  /*0830*/  LDC.64 R2, c[0x0][0x390] ;  /* 0x0000e400ff027b82 */ /* 0x000e220000000a00 */
[----:B------:R-:W-:-:S04]  /*0840*/  IMAD R19, R18, UR5, R19 ;  /* 0x0000000512137c24 */ /* 0x000fc8000f8e0213 */
[----:B0-----:R-:W-:-:S05]  /*0850*/  IMAD.WIDE R2, R19, 0x4, R2 ;  /* 0x0000000413027825 */ /* 0x001fca00078e0202 */
[----:B------:R-:W-:Y:S01]  /*0860*/  STG.E desc[UR8][R2.64], R23 ;  /* 0x0000001702007986 */ /* 0x000fe2000c101908 */
[----:B------:R-:W-:Y:S05]  /*0870*/  EXIT ;  /* 0x000000000000794d */ /* 0x000fea0003800000 */
.L_x_2:
[----:B------:R-:W-:-:S00]  /*0880*/  BRA `(.L_x_2) ;  /* 0xfffffffc00fc7947 */ /* 0x000fc0000383ffff */
[----:B------:R-:W-:-:S00]  /*0890*/  NOP ;  /* 0x0000000000007918 */ /* 0x000fc00000000000 */
        /* <DEDUP_REMOVED lines=14> */
.L_x_8:


//--------------------- .text._Z17naive_gemm_kernelPKfS0_Pfiii --------------------------
	.section	.text._Z17naive_gemm_kernelPKfS0_Pfiii,"ax",@progbits
	.align	128
        .global         _Z17naive_gemm_kernelPKfS0_Pfiii
        .type           _Z17naive_gemm_kernelPKfS0_Pfiii,@function
        .size           _Z17naive_gemm_kernelPKfS0_Pfiii,(.L_x_9 - _Z17naive_gemm_kernelPKfS0_Pfiii)
        .other          _Z17naive_gemm_kernelPKfS0_Pfiii,@"STO_CUDA_ENTRY STV_DEFAULT"
_Z17naive_gemm_kernelPKfS0_Pfiii:
.text._Z17naive_gemm_kernelPKfS0_Pfiii:
[----:B------:R-:W-:Y:S01]  /*0000*/  LDC R1, c[0x0][0x37c] ;  /* 0x0000df00ff017b82 */ /* 0x000fe20000000800 */
[----:B------:R-:W0:Y:S07]  /*0010*/  S2R R5, SR_TID.X ;  /* 0x0000000000057919 */ /* 0x000e2e0000002100 */
[----:B------:R-:W1:Y:S01]  /*0020*/  LDC R19, c[0x0][0x364] ;  /* 0x0000d900ff137b82 */ /* 0x000e620000000800 */
[----:B------:R-:W1:Y:S07]  /*0030*/  S2R R4, SR_TID.Y ;  /* 0x0000000000047919 */ /* 0x000e6e0000002200 */
[----:B------:R-:W0:Y:S08]  /*0040*/  S2UR UR5, SR_CTAID.X ;  /* 0x00000000000579c3 */ /* 0x000e300000002500 */
[----:B------:R-:W0:Y:S08]  /*0050*/  LDC R0, c[0x0][0x360] ;  /* 0x0000d800ff007b82 */ /* 0x000e300000000800 */
[----:B------:R-:W1:Y:S08]  /*0060*/  S2UR UR4, SR_CTAID.Y ;  /* 0x00000000000479c3 */ /* 0x000e700000002600 */
[----:B------:R-:W2:Y:S01]  /*0070*/  LDC.64 R2, c[0x0][0x398] ;  /* 0x0000e600ff027b82 */ /* 0x000ea20000000a00 */
[----:B0-----:R-:W-:-:S02]  /*0080*/  IMAD R0, R0, UR5, R5 ;  /* 0x0000000500007c24 */ /* 0x001fc4000f8e0205 */
[----:B-1----:R-:W-:-:S03]  /*0090*/  IMAD R19, R19, UR4, R4 ;  /* 0x0000000413137c24 */ /* 0x002fc6000f8e0204 */
[----:B--2---:R-:W-:-:S04]  /*00a0*/  ISETP.GE.AND P0, PT, R0, R3, PT ;  /* 0x000000030000720c */ /* 0x004fc80003f06270 */
[----:B------:R-:W-:-:S13]  /*00b0*/  ISETP.GE.OR P0, PT, R19, R2, P0 ;  /* 0x000000021300720c */ /* 0x000fda0000706670 */
[----:B------:R-:W-:Y:S05]  /*00c0*/  @P0 EXIT ;  /* 0x000000000000094d */ /* 0x000fea0003800000 */
[----:B------:R-:W0:Y:S01]  /*00d0*/  LDC R2, c[0x0][0x3a0] ;  /* 0x0000e800ff027b82 */ /* 0x000e220000000800 */
[----:B------:R-:W1:Y:S01]  /*00e0*/  LDCU.64 UR4, c[0x0][0x358] ;  /* 0x00006b00ff0477ac */ /* 0x000e620008000a00 */
[----:B------:R-:W-:Y:S01]  /*00f0*/  HFMA2 R24, -RZ, RZ, 0, 0 ;  /* 0x00000000ff187431 */ /* 0x000fe200000001ff */
[----:B0-----:R-:W-:-:S13]  /*0100*/  ISETP.GE.AND P0, PT, R2, 0x1, PT ;  /* 0x000000010200780c */ /* 0x001fda0003f06270 */
[----:B-1----:R-:W-:Y:S05]  /*0110*/  @!P0 BRA `(.L_x_3) ;  /* 0x0000000400e08947 */ /* 0x002fea0003800000 */
[C---:B------:R-:W-:Y:S01]  /*0120*/  ISETP.GE.U32.AND P1, PT, R2.reuse, 0x8, PT ;  /* 0x000000080200780c */ /* 0x040fe20003f26070 */
[----:B------:R-:W-:Y:S01]  /*0130*/  IMAD R20, R19, R2, RZ ;  /* 0x0000000213147224 */ /* 0x000fe200078e02ff */
[----:B------:R-:W-:Y:S02]  /*0140*/  LOP3.LUT R27, R2, 0x7, RZ, 0xc0, !PT ;  /* 0x00000007021b7812 */ /* 0x000fe400078ec0ff */
[----:B------:R-:W-:Y:S02]  /*0150*/  MOV R24, RZ ;  /* 0x000000ff00187202 */ /* 0x000fe40000000f00 */
[----:B------:R-:W-:Y:S02]  /*0160*/  ISETP.NE.AND P0, PT, R27, RZ, PT ;  /* 0x000000ff1b00720c */ /* 0x000fe40003f05270 */
[----:B------:R-:W-:-:S05]  /*0170*/  MOV R21, RZ ;  /* 0x000000ff00157202 */ /* 0x000fca0000000f00 */
[----:B------:R-:W-:Y:S06]  /*0180*/  @!P1 BRA `(.L_x_4) ;  /* 0x0000000000c49947 */ /* 0x000fec0003800000 */
[----:B------:R-:W0:Y:S01]  /*0190*/  LDC.64 R4, c[0x0][0x380] ;  /* 0x0000e000ff047b82 */ /* 0x000e220000000a00 */
[----:B------:R-:W-:Y:S02]  /*01a0*/  LOP3.LUT R21, R2, 0x7ffffff8, RZ, 0xc0, !PT ;  /* 0x7ffffff802157812 */ /* 0x000fe400078ec0ff */
[----:B------:R-:W-:Y:S02]  /*01b0*/  MOV R24, RZ ;  /* 0x000000ff00187202 */ /* 0x000fe40000000f00 */
[----:B------:R-:W-:Y:S02]  /*01c0*/  MOV R18, R0 ;  /* 0x0000000000127202 */ /* 0x000fe40000000f00 */
[----:B------:R-:W-:Y:S01]  /*01d0*/  IADD3 R22, PT, PT, -R21, RZ, RZ ;  /* 0x000000ff15167210 */ /* 0x000fe20007ffe1ff */
[----:B0-----:R-:W-:-:S03]  /*01e0*/  IMAD.WIDE.U32 R4, R20, 0x4, R4 ;  /* 0x0000000414047825 */ /* 0x001fc600078e0004 */
[----:B------:R-:W-:-:S04]  /*01f0*/  IADD3 R6, P1, PT, R4, 0x10, RZ ;  /* 0x0000001004067810 */ /* 0x000fc80007f3e0ff */
[----:B------:R-:W-:-:S09]  /*0200*/  IADD3.X R7, PT, PT, RZ, R5, RZ, P1, !PT ;  /* 0x00000005ff077210 */ /* 0x000fd20000ffe4ff */
.L_x_5:
[----:B------:R-:W0:Y:S01]  /*0210*/  LDC.64 R16, c[0x0][0x388] ;  /* 0x0000e200ff107b82 */ /* 0x000e220000000a00 */
[----:B------:R-:W-:Y:S02]  /*0220*/  MOV R4, R6 ;  /* 0x0000000600047202 */ /* 0x000fe40000000f00 */
[----:B------:R-:W-:-:S05]  /*0230*/  MOV R5, R7 ;  /* 0x0000000700057202 */ /* 0x000fca0000000f00 */
[----:B------:R-:W2:Y:S04]  /*0240*/  LDG.E.CONSTANT R25, desc[UR4][R4.64+-0x10] ;  /* 0xfffff00404197981 */ /* 0x000ea8000c1e9900 */
[----:B------:R-:W3:Y:S04]  /*0250*/  LDG.E.CONSTANT R23, desc[UR4][R4.64+-0xc] ;  /* 0xfffff40404177981 */ /* 0x000ee8000c1e9900 */
[----:B------:R-:W4:Y:S04]  /*0260*/  LDG.E.CONSTANT R29, desc[UR4][R4.64+-0x8] ;  /* 0xfffff804041d7981 */ /* 0x000f28000c1e9900 */
[----:B------:R-:W5:Y:S01]  /*0270*/  LDG.E.CONSTANT R28, desc[UR4][R4.64+-0x4] ;  /* 0xfffffc04041c7981 */ /* 0x000f62000c1e9900 */
[----:B0-----:R-:W-:-:S05]  /*0280*/  IMAD.WIDE R16, R18, 0x4, R16 ;  /* 0x0000000412107825 */ /* 0x001fca00078e0210 */
[----:B------:R0:W2:Y:S01]  /*0290*/  LDG.E.CONSTANT R26, desc[UR4][R16.64] ;  /* 0x00000004101a7981 */ /* 0x0000a2000c1e9900 */
[----:B------:R-:W-:-:S04]  /*02a0*/  IMAD.WIDE R14, R3, 0x4, R16 ;  /* 0x00000004030e7825 */ /* 0x000fc800078e0210 */
[C---:B------:R-:W-:Y:S02]  /*02b0*/  IMAD.WIDE R6, R3.reuse, 0x4, R14 ;  /* 0x0000000403067825 */ /* 0x040fe400078e020e */
[----:B------:R-:W3:Y:S02]  /*02c0*/  LDG.E.CONSTANT R14, desc[UR4][R14.64] ;  /* 0x000000040e0e7981 */ /* 0x000ee4000c1e9900 */
[C---:B------:R-:W-:Y:S02]  /*02d0*/  IMAD.WIDE R10, R3.reuse, 0x4, R6 ;  /* 0x00000004030a7825 */ /* 0x040fe400078e0206 */
[----:B------:R-:W4:Y:S02]  /*02e0*/  LDG.E.CONSTANT R6, desc[UR4][R6.64] ;  /* 0x0000000406067981 */ /* 0x000f24000c1e9900 */
[C---:B------:R-:W-:Y:S02]  /*02f0*/  IMAD.WIDE R8, R3.reuse, 0x4, R10 ;  /* 0x0000000403087825 */ /* 0x040fe400078e020a */
[----:B------:R-:W5:Y:S02]  /*0300*/  LDG.E.CONSTANT R10, desc[UR4][R10.64] ;  /* 0x000000040a0a7981 */ /* 0x000f64000c1e9900 */
[----:B------:R-:W-:-:S02]  /*0310*/  IMAD.WIDE R12, R3, 0x4, R8 ;  /* 0x00000004030c7825 */ /* 0x000fc400078e0208 */
[----:B------:R-:W5:Y:S04]  /*0320*/  LDG.E.CONSTANT R7, desc[UR4][R4.64] ;  /* 0x0000000404077981 */ /* 0x000f68000c1e9900 */
[----:B------:R-:W5:Y:S01]  /*0330*/  LDG.E.CONSTANT R8, desc[UR4][R8.64] ;  /* 0x0000000408087981 */ /* 0x000f62000c1e9900 */
[----:B0-----:R-:W-:-:S03]  /*0340*/  IMAD.WIDE R16, R3, 0x4, R12 ;  /* 0x0000000403107825 */ /* 0x001fc600078e020c */
[----:B------:R-:W5:Y:S04]  /*0350*/  LDG.E.CONSTANT R12, desc[UR4][R12.64] ;  /* 0x000000040c0c7981 */ /* 0x000f68000c1e9900 */
[----:B------:R-:W5:Y:S04]  /*0360*/  LDG.E.CONSTANT R15, desc[UR4][R16.64] ;  /* 0x00000004100f7981 */ /* 0x000f68000c1e9900 */
[----:B------:R-:W5:Y:S04]  /*0370*/  LDG.E.CONSTANT R9, desc[UR4][R4.64+0x4] ;  /* 0x0000040404097981 */ /* 0x000f68000c1e9900 */
[----:B------:R-:W5:Y:S01]  /*0380*/  LDG.E.CONSTANT R11, desc[UR4][R4.64+0xc] ;  /* 0x00000c04040b7981 */ /* 0x000f62000c1e9900 */
[----:B--2---:R-:W-:Y:S01]  /*0390*/  FFMA R26, R25, R26, R24 ;  /* 0x0000001a191a7223 */ /* 0x004fe20000000018 */
[----:B------:R-:W-:-:S02]  /*03a0*/  IMAD.WIDE R24, R3, 0x4, R16 ;  /* 0x0000000403187825 */ /* 0x000fc400078e0210 */
[----:B------:R-:W2:Y:S04]  /*03b0*/  LDG.E.CONSTANT R16, desc[UR4][R4.64+0x8] ;  /* 0x0000080404107981 */ /* 0x000ea8000c1e9900 */
[----:B------:R-:W2:Y:S01]  /*03c0*/  LDG.E.CONSTANT R24, desc[UR4][R24.64] ;  /* 0x0000000418187981 */ /* 0x000ea2000c1e9900 */
[----:B---3--:R-:W-:Y:S01]  /*03d0*/  FFMA R14, R23, R14, R26 ;  /* 0x0000000e170e7223 */ /* 0x008fe2000000001a */
[----:B------:R-:W-:-:S03]  /*03e0*/  IADD3 R22, PT, PT, R22, 0x8, RZ ;  /* 0x0000000816167810 */ /* 0x000fc60007ffe0ff */
[----:B----4-:R-:W-:Y:S01]  /*03f0*/  FFMA R29, R29, R6, R14 ;  /* 0x000000061d1d7223 */ /* 0x010fe2000000000e */
[----:B------:R-:W-:-:S03]  /*0400*/  ISETP.NE.AND P1, PT, R22, RZ, PT ;  /* 0x000000ff1600720c */ /* 0x000fc60003f25270 */
[----:B-----5:R-:W-:Y:S01]  /*0410*/  FFMA R10, R28, R10, R29 ;  /* 0x0000000a1c0a7223 */ /* 0x020fe2000000001d */
[----:B------:R-:W-:-:S03]  /*0420*/  IADD3 R6, P2, PT, R4, 0x20, RZ ;  /* 0x0000002004067810 */ /* 0x000fc60007f5e0ff */
[----:B------:R-:W-:Y:S01]  /*0430*/  FFMA R8, R7, R8, R10 ;  /* 0x0000000807087223 */ /* 0x000fe2000000000a */
[----:B------:R-:W-:Y:S02]  /*0440*/  IADD3.X R7, PT, PT, RZ, R5, RZ, P2, !PT ;  /* 0x00000005ff077210 */ /* 0x000fe400017fe4ff */
[----:B------:R-:W-:Y:S01]  /*0450*/  LEA R18, R3, R18, 0x3 ;  /* 0x0000001203127211 */ /* 0x000fe200078e18ff */
[----:B------:R-:W-:-:S04]  /*0460*/  FFMA R9, R9, R12, R8 ;  /* 0x0000000c09097223 */ /* 0x000fc80000000008 */
[----:B--2---:R-:W-:-:S04]  /*0470*/  FFMA R16, R16, R15, R9 ;  /* 0x0000000f10107223 */ /* 0x004fc80000000009 */
[----:B------:R-:W-:Y:S01]  /*0480*/  FFMA R24, R11, R24, R16 ;  /* 0x000000180b187223 */ /* 0x000fe20000000010 */
[----:B------:R-:W-:Y:S06]  /*0490*/  @P1 BRA `(.L_x_5) ;  /* 0xfffffffc005c1947 */ /* 0x000fec000383ffff */
.L_x_4:
[----:B------:R-:W-:Y:S05]  /*04a0*/  @!P0 BRA `(.L_x_3) ;  /* 0x0000000000fc8947 */ /* 0x000fea0003800000 */
[----:B------:R-:W-:Y:S02]  /*04b0*/  ISETP.GE.U32.AND P1, PT, R27, 0x4, PT ;  /* 0x000000041b00780c */ /* 0x000fe40003f26070 */
[----:B------:R-:W-:-:S04]  /*04c0*/  LOP3.LUT R16, R2, 0x3, RZ, 0xc0, !PT ;  /* 0x0000000302107812 */ /* 0x000fc800078ec0ff */
[----:B------:R-:W-:-:S07]  /*04d0*/  ISETP.NE.AND P0, PT, R16, RZ, PT ;  /* 0x000000ff1000720c */ /* 0x000fce0003f05270 */
[----:B------:R-:W-:Y:S06]  /*04e0*/  @!P1 BRA `(.L_x_6) ;  /* 0x00000000006c9947 */ /* 0x000fec0003800000 */
[----:B------:R-:W0:Y:S01]  /*04f0*/  LDC.64 R6, c[0x0][0x388] ;  /* 0x0000e200ff067b82 */ /* 0x000e220000000a00 */
[----:B------:R-:W1:Y:S01]  /*0500*/  LDCU.64 UR6, c[0x0][0x380] ;  /* 0x00007000ff0677ac */ /* 0x000e620008000a00 */
[----:B------:R-:W-:Y:S01]  /*0510*/  IMAD R9, R21, R3, R0 ;  /* 0x0000000315097224 */ /* 0x000fe200078e0200 */
[CC--:B------:R-:W-:Y:S02]  /*0520*/  IADD3 R5, PT, PT, R20.reuse, R21.reuse, RZ ;  /* 0x0000001514057210 */ /* 0x0c0fe40007ffe0ff */
[----:B------:R-:W-:-:S03]  /*0530*/  IADD3 R10, P1, PT, R20, R21, RZ ;  /* 0x00000015140a7210 */ /* 0x000fc60007f3e0ff */
[----:B------:R-:W2:Y:S01]  /*0540*/  LDC.64 R14, c[0x0][0x380] ;  /* 0x0000e000ff0e7b82 */ /* 0x000ea20000000a00 */
[----:B0-----:R-:W-:-:S04]  /*0550*/  IMAD.WIDE R6, R9, 0x4, R6 ;  /* 0x0000000409067825 */ /* 0x001fc800078e0206 */
[----:B------:R-:W-:Y:S02]  /*0560*/  IMAD.WIDE R8, R3, 0x4, R6 ;  /* 0x0000000403087825 */ /* 0x000fe400078e0206 */
[----:B------:R-:W3:Y:S02]  /*0570*/  LDG.E.CONSTANT R6, desc[UR4][R6.64] ;  /* 0x0000000406067981 */ /* 0x000ee4000c1e9900 */
[----:B--2---:R-:W-:Y:S01]  /*0580*/  IMAD.WIDE.U32 R14, R5, 0x4, R14 ;  /* 0x00000004050e7825 */ /* 0x004fe200078e000e */
[----:B------:R-:W-:Y:S02]  /*0590*/  IADD3.X R5, PT, PT, RZ, RZ, RZ, P1, !PT ;  /* 0x000000ffff057210 */ /* 0x000fe40000ffe4ff */
[----:B-1----:R-:W-:-:S03]  /*05a0*/  LEA R4, P1, R10, UR6, 0x2 ;  /* 0x000000060a047c11 */ /* 0x002fc6000f8210ff */
[----:B------:R-:W3:Y:S01]  /*05b0*/  LDG.E.CONSTANT R15, desc[UR4][R14.64] ;  /* 0x000000040e0f7981 */ /* 0x000ee2000c1e9900 */
[----:B------:R-:W-:Y:S01]  /*05c0*/  LEA.HI.X R5, R10, UR7, R5, 0x2, P1 ;  /* 0x000000070a057c11 */ /* 0x000fe200088f1405 */
[C---:B------:R-:W-:Y:S02]  /*05d0*/  IMAD.WIDE R10, R3.reuse, 0x4, R8 ;  /* 0x00000004030a7825 */ /* 0x040fe400078e0208 */
[----:B------:R-:W2:Y:S04]  /*05e0*/  LDG.E.CONSTANT R8, desc[UR4][R8.64] ;  /* 0x0000000408087981 */ /* 0x000ea8000c1e9900 */
[----:B------:R-:W2:Y:S01]  /*05f0*/  LDG.E.CONSTANT R17, desc[UR4][R4.64+0x4] ;  /* 0x0000040404117981 */ /* 0x000ea2000c1e9900 */
[----:B------:R-:W-:-:S03]  /*0600*/  IMAD.WIDE R12, R3, 0x4, R10 ;  /* 0x00000004030c7825 */ /* 0x000fc600078e020a */
[----:B------:R-:W4:Y:S04]  /*0610*/  LDG.E.CONSTANT R22, desc[UR4][R10.64] ;  /* 0x000000040a167981 */ /* 0x000f28000c1e9900 */
[----:B------:R-:W4:Y:S04]  /*0620*/  LDG.E.CONSTANT R18, desc[UR4][R4.64+0x8] ;  /* 0x0000080404127981 */ /* 0x000f28000c1e9900 */
[----:B------:R-:W5:Y:S04]  /*0630*/  LDG.E.CONSTANT R26, desc[UR4][R4.64+0xc] ;  /* 0x00000c04041a7981 */ /* 0x000f68000c1e9900 */
[----:B------:R-:W5:Y:S01]  /*0640*/  LDG.E.CONSTANT R12, desc[UR4][R12.64] ;  /* 0x000000040c0c7981 */ /* 0x000f62000c1e9900 */
[----:B------:R-:W-:Y:S01]  /*0650*/  IADD3 R21, PT, PT, R21, 0x4, RZ ;  /* 0x0000000415157810 */ /* 0x000fe20007ffe0ff */
[----:B---3--:R-:W-:-:S04]  /*0660*/  FFMA R24, R15, R6, R24 ;  /* 0x000000060f187223 */ /* 0x008fc80000000018 */
[----:B--2---:R-:W-:-:S04]  /*0670*/  FFMA R17, R17, R8, R24 ;  /* 0x0000000811117223 */ /* 0x004fc80000000018 */
[----:B----4-:R-:W-:-:S04]  /*0680*/  FFMA R17, R18, R22, R17 ;  /* 0x0000001612117223 */ /* 0x010fc80000000011 */
[----:B-----5:R-:W-:-:S07]  /*0690*/  FFMA R24, R26, R12, R17 ;  /* 0x0000000c1a187223 */ /* 0x020fce0000000011 */
.L_x_6:
[----:B------:R-:W-:Y:S05]  /*06a0*/  @!P0 BRA `(.L_x_3) ;  /* 0x00000000007c8947 */ /* 0x000fea0003800000 */
[----:B------:R-:W-:Y:S01]  /*06b0*/  ISETP.NE.AND P1, PT, R16, 0x1, PT ;  /* 0x000000011000780c */ /* 0x000fe20003f25270 */
[----:B------:R-:W0:Y:S01]  /*06c0*/  LDC.64 R12, c[0x0][0x380] ;  /* 0x0000e000ff0c7b82 */ /* 0x000e220000000a00 */
[----:B------:R-:W-:-:S04]  /*06d0*/  LOP3.LUT R2, R2, 0x1, RZ, 0xc0, !PT ;  /* 0x0000000102027812 */ /* 0x000fc800078ec0ff */
[----:B------:R-:W-:-:S03]  /*06e0*/  ISETP.NE.U32.AND P0, PT, R2, 0x1, PT ;  /* 0x000000010200780c */ /* 0x000fc60003f05070 */
[----:B------:R-:W1:Y:S04]  /*06f0*/  LDC.64 R10, c[0x0][0x388] ;  /* 0x0000e200ff0a7b82 */ /* 0x000e680000000a00 */
[CC--:B------:R-:W-:Y:S02]  /*0700*/  @P1 IADD3 R15, PT, PT, R20.reuse, R21.reuse, RZ ;  /* 0x00000015140f1210 */ /* 0x0c0fe40007ffe0ff */
[----:B------:R-:W-:Y:S02]  /*0710*/  @P1 IADD3 R2, P2, PT, R20, R21, RZ ;  /* 0x0000001514021210 */ /* 0x000fe40007f5e0ff */
[----:B------:R-:W2:Y:S02]  /*0720*/  @P1 LDC.64 R4, c[0x0][0x380] ;  /* 0x0000e000ff041b82 */ /* 0x000ea40000000a00 */
[----:B------:R-:W-:-:S06]  /*0730*/  @P1 IADD3.X R14, PT, PT, RZ, RZ, RZ, P2, !PT ;  /* 0x000000ffff0e1210 */ /* 0x000fcc00017fe4ff */
[----:B------:R-:W3:Y:S01]  /*0740*/  LDC.64 R6, c[0x0][0x380] ;  /* 0x0000e000ff067b82 */ /* 0x000ee20000000a00 */
[----:B0-----:R-:W-:-:S04]  /*0750*/  @P1 IMAD.WIDE.U32 R12, R15, 0x4, R12 ;  /* 0x000000040f0c1825 */ /* 0x001fc800078e000c */
[C---:B------:R-:W-:Y:S01]  /*0760*/  @P1 IMAD R15, R21.reuse, R3, R0 ;  /* 0x00000003150f1224 */ /* 0x040fe200078e0200 */
[----:B------:R-:W-:Y:S01]  /*0770*/  @P1 IADD3 R21, PT, PT, R21, 0x2, RZ ;  /* 0x0000000215151810 */ /* 0x000fe20007ffe0ff */
[----:B------:R-:W4:Y:S01]  /*0780*/  @P1 LDG.E.CONSTANT R13, desc[UR4][R12.64] ;  /* 0x000000040c0d1981 */ /* 0x000f22000c1e9900 */
[----:B------:R-:W0:Y:S01]  /*0790*/  LDC.64 R8, c[0x0][0x388] ;  /* 0x0000e200ff087b82 */ /* 0x000e220000000a00 */
[----:B-1----:R-:W-:Y:S01]  /*07a0*/  @P1 IMAD.WIDE R10, R15, 0x4, R10 ;  /* 0x000000040f0a1825 */ /* 0x002fe200078e020a */
[----:B------:R-:W-:Y:S02]  /*07b0*/  @!P0 IADD3 R17, PT, PT, R20, R21, RZ ;  /* 0x0000001514118210 */ /* 0x000fe40007ffe0ff */
[----:B--2---:R-:W-:Y:S01]  /*07c0*/  @P1 LEA R4, P2, R2, R4, 0x2 ;  /* 0x0000000402041211 */ /* 0x004fe200078410ff */
[----:B------:R-:W-:-:S03]  /*07d0*/  @!P0 IMAD R21, R21, R3, R0 ;  /* 0x0000000315158224 */ /* 0x000fc600078e0200 */
[----:B------:R-:W-:Y:S01]  /*07e0*/  @P1 LEA.HI.X R5, R2, R5, R14, 0x2, P2 ;  /* 0x0000000502051211 */ /* 0x000fe200010f140e */
[----:B------:R-:W-:Y:S01]  /*07f0*/  @P1 IMAD.WIDE R14, R3, 0x4, R10 ;  /* 0x00000004030e1825 */ /* 0x000fe200078e020a */
[----:B------:R-:W4:Y:S03]  /*0800*/  @P1 LDG.E.CONSTANT R2, desc[UR4][R10.64] ;  /* 0x000000040a021981 */ /* 0x000f26000c1e9900 */
[----:B---3--:R-:W-:Y:S01]  /*0810*/  @!P0 IMAD.WIDE.U32 R6, R17, 0x4, R6 ;  /* 0x0000000411068825 */ /* 0x008fe200078e0006 */
[----:B------:R-:W2:Y:S04]  /*0820*/  @P1 LDG.E.CONSTANT R5, desc[UR4][R4.64+0x4] ;  /* 0x0000040404051981 */ /* 0x000ea8000c1e9900 */
[----:B------:R-:W2:Y:S01]  /*0830*/  @P1 LDG.E.CONSTANT R14, desc[UR4][R14.64] ;  /* 0x000000040e0e1981 */ /* 0x000ea2000c1e9900 */
[----:B0-----:R-:W-:-:S03]  /*0840*/  @!P0 IMAD.WIDE R8, R21, 0x4, R8 ;  /* 0x0000000415088825 */ /* 0x001fc600078e0208 */
[----:B------:R-:W3:Y:S04]  /*0850*/  @!P0 LDG.E.CONSTANT R7, desc[UR4][R6.64] ;  /* 0x0000000406078981 */ /* 0x000ee8000c1e9900 */
[----:B------:R-:W3:Y:S01]  /*0860*/  @!P0 LDG.E.CONSTANT R8, desc[UR4][R8.64] ;  /* 0x0000000408088981 */ /* 0x000ee2000c1e9900 */
[----:B----4-:R-:W-:-:S04]  /*0870*/  @P1 FFMA R2, R13, R2, R24 ;  /* 0x000000020d021223 */ /* 0x010fc80000000018 */
[----:B--2---:R-:W-:-:S04]  /*0880*/  @P1 FFMA R24, R5, R14, R2 ;  /* 0x0000000e05181223 */ /* 0x004fc80000000002 */
[----:B---3--:R-:W-:-:S07]  /*0890*/  @!P0 FFMA R24, R7, R8, R24 ;  /* 0x0000000807188223 */ /* 0x008fce0000000018 */
.L_x_3:
[----:B------:R-:W0:Y:S01]  /*08a0*/  LDC.64 R4, c[0x0][0x390] ;  /* 0x0000e400ff047b82 */ /* 0x000e220000000a00 */
[----:B------:R-:W-:-:S04]  /*08b0*/  IMAD R3, R19, R3, R0 ;  /* 0x0000000313037224 */ /* 0x000fc800078e0200 */
[----:B0-----:R-:W-:-:S05]  /*08c0*/  IMAD.WIDE R2, R3, 0x4, R4 ;  /* 0x0000000403027825 */ /* 0x001fca00078e0204 */
[----:B------:R-:W-:Y:S01]  /*08d0*/  STG.E desc[UR4][R2.64], R24 ;  /* 0x0000001802007986 */ /* 0x000fe2000c101904 */
[----:B------:R-:W-:Y:S05]  /*08e0*/  EXIT ;  /* 0x000000000000794d */ /* 0x000fea0003800000 */
.L_x_7:
        /* <DEDUP_REMOVED lines=9> */
.L_x_9:


//--------------------- .nv.shared._Z17tiled_gemm_kernelPKfS0_Pfiii --------------------------
	.section	.nv.shared._Z17tiled_gemm_kernelPKfS0_Pfiii,"aw",@nobits
	.sectionflags	@""
	.align	4
.nv.shared._Z17tiled_gemm_kernelPKfS0_Pfiii:
	.zero		9216


//--------------------- .nv.shared.reserved.0     --------------------------
	.section	.nv.shared.reserved.0,"aw",@nobits
	.weak		__nv_reservedSMEM_offset_0_alias
	.size		__nv_reservedSMEM_offset_0_alias, 0, 64
	.other		__nv_reservedSMEM_offset_0_alias,@"STO_CUDA_RESERVED_SHARED STV_DEFAULT"
__nv_reservedSMEM_offset_0_alias:
	.zero		0
	.zero		64


//--------------------- .nv.constant0._Z17tiled_gemm_kernelPKfS0_Pfiii --------------------------
	.section	.nv.constant0._Z17tiled_gemm_kernelPKfS0_Pfiii,"a",@progbits
	.sectionflags	@""
	.align	4
.nv.constant0._Z17tiled_gemm_kernelPKfS0_Pfiii:
	.zero		932


//--------------------- .nv.constant0._Z17naive_gemm_kernelPKfS0_Pfiii --------------------------
	.section	.nv.constant0._Z17naive_gemm_kernelPKfS0_Pfiii,"a",@progbits
	.sectionflags	@""
	.align	4
.nv.constant0._Z17naive_gemm_kernelPKfS0_Pfiii:
	.zero		932


//--------------------- SYMBOLS --------------------------

	.type		.nv.reservedSmem.offset0,@object
	.size		.nv.reservedSmem.offset0,0x4
	.type		.nv.reservedSmem.cap,@object
	.size		.nv.reservedSmem.cap,0x4
